//
// Generated by NVIDIA NVVM Compiler
//
// Compiler Build ID: CL-36424714
// Cuda compilation tools, release 13.0, V13.0.88
// Based on NVVM 20.0.0
//

.version 9.0
.target sm_100
.address_size 64

	// .globl	_Z2k13AAA

.visible .entry _Z2k13AAA(
	.param .align 8 .b8 _Z2k13AAA_param_0[8]
)
{


	ret;

}
	// .globl	_Z2k2P3AAA
.visible .entry _Z2k2P3AAA(
	.param .u64 .ptr .align 1 _Z2k2P3AAA_param_0
)
{


	ret;

}
	// .globl	_Z2k3PPi
.visible .entry _Z2k3PPi(
	.param .u64 .ptr .align 1 _Z2k3PPi_param_0
)
{


	ret;

}
	// .globl	_Z2k43BBB
.visible .entry _Z2k43BBB(
	.param .align 4 .b8 _Z2k43BBB_param_0[4]
)
{


	ret;

}
	// .globl	_Z2k53EEE
.visible .entry _Z2k53EEE(
	.param .align 8 .b8 _Z2k53EEE_param_0[16]
)
{


	ret;

}


// ===== COMPILED SASS (sm_100) =====

	.target	sm_100

	.elftype	@"ET_EXEC"


//--------------------- .note.nv.tkinfo           --------------------------
	.section	.note.nv.tkinfo,"",@"SHT_NOTE"
	.sectionflags	@"SHF_NOTE_NV_TKINFO"
	.tkinfo
        /*0018*/ 	.word	0x00000002
        /*0030*/ 	.string	""
        /*0030*/ 	.string	"ptxas"
        /*0030*/ 	.string	"Cuda compilation tools, release 13.0, V13.0.88"
        /*0030*/ 	.string	"Build cuda_13.0.r13.0/compiler.36424714_0"
        /*0030*/ 	.string	"-arch sm_100 -m 64 "



//--------------------- .note.nv.cuinfo           --------------------------
	.section	.note.nv.cuinfo,"",@"SHT_NOTE"
	.sectionflags	@"SHF_NOTE_NV_CUINFO"
        /*0018*/ 	.short	0x0002
        /*001a*/ 	.short	0x0064
        /*001c*/ 	.short	0x0082
	.zero		2


//--------------------- .nv.info                  --------------------------
	.section	.nv.info,"",@"SHT_CUDA_INFO"
	.align	4


	//----- nvinfo : EIATTR_REGCOUNT
	.align		4
        /*0000*/ 	.byte	0x04, 0x2f
        /*0002*/ 	.short	(.L_1 - .L_0)
	.align		4
.L_0:
        /*0004*/ 	.word	index@(_Z2k13AAA)
        /*0008*/ 	.word	0x00000004


	//----- nvinfo : EIATTR_FRAME_SIZE
	.align		4
.L_1:
        /*000c*/ 	.byte	0x04, 0x11
        /*000e*/ 	.short	(.L_3 - .L_2)
	.align		4
.L_2:
        /*0010*/ 	.word	index@(_Z2k13AAA)
        /*0014*/ 	.word	0x00000000


	//----- nvinfo : EIATTR_REGCOUNT
	.align		4
.L_3:
        /*0018*/ 	.byte	0x04, 0x2f
        /*001a*/ 	.short	(.L_5 - .L_4)
	.align		4
.L_4:
        /*001c*/ 	.word	index@(_Z2k2P3AAA)
        /*0020*/ 	.word	0x00000004


	//----- nvinfo : EIATTR_FRAME_SIZE
	.align		4
.L_5:
        /*0024*/ 	.byte	0x04, 0x11
        /*0026*/ 	.short	(.L_7 - .L_6)
	.align		4
.L_6:
        /*0028*/ 	.word	index@(_Z2k2P3AAA)
        /*002c*/ 	.word	0x00000000


	//----- nvinfo : EIATTR_REGCOUNT
	.align		4
.L_7:
        /*0030*/ 	.byte	0x04, 0x2f
        /*0032*/ 	.short	(.L_9 - .L_8)
	.align		4
.L_8:
        /*0034*/ 	.word	index@(_Z2k3PPi)
        /*0038*/ 	.word	0x00000004


	//----- nvinfo : EIATTR_FRAME_SIZE
	.align		4
.L_9:
        /*003c*/ 	.byte	0x04, 0x11
        /*003e*/ 	.short	(.L_11 - .L_10)
	.align		4
.L_10:
        /*0040*/ 	.word	index@(_Z2k3PPi)
        /*0044*/ 	.word	0x00000000


	//----- nvinfo : EIATTR_REGCOUNT
	.align		4
.L_11:
        /*0048*/ 	.byte	0x04, 0x2f
        /*004a*/ 	.short	(.L_13 - .L_12)
	.align		4
.L_12:
        /*004c*/ 	.word	index@(_Z2k43BBB)
        /*0050*/ 	.word	0x00000004


	//----- nvinfo : EIATTR_FRAME_SIZE
	.align		4
.L_13:
        /*0054*/ 	.byte	0x04, 0x11
        /*0056*/ 	.short	(.L_15 - .L_14)
	.align		4
.L_14:
        /*0058*/ 	.word	index@(_Z2k43BBB)
        /*005c*/ 	.word	0x00000000


	//----- nvinfo : EIATTR_REGCOUNT
	.align		4
.L_15:
        /*0060*/ 	.byte	0x04, 0x2f
        /*0062*/ 	.short	(.L_17 - .L_16)
	.align		4
.L_16:
        /*0064*/ 	.word	index@(_Z2k53EEE)
        /*0068*/ 	.word	0x00000004


	//----- nvinfo : EIATTR_FRAME_SIZE
	.align		4
.L_17:
        /*006c*/ 	.byte	0x04, 0x11
        /*006e*/ 	.short	(.L_19 - .L_18)
	.align		4
.L_18:
        /*0070*/ 	.word	index@(_Z2k53EEE)
        /*0074*/ 	.word	0x00000000


	//----- nvinfo : EIATTR_MIN_STACK_SIZE
	.align		4
.L_19:
        /*0078*/ 	.byte	0x04, 0x12
        /*007a*/ 	.short	(.L_21 - .L_20)
	.align		4
.L_20:
        /*007c*/ 	.word	index@(_Z2k53EEE)
        /*0080*/ 	.word	0x00000000


	//----- nvinfo : EIATTR_MIN_STACK_SIZE
	.align		4
.L_21:
        /*0084*/ 	.byte	0x04, 0x12
        /*0086*/ 	.short	(.L_23 - .L_22)
	.align		4
.L_22:
        /*0088*/ 	.word	index@(_Z2k43BBB)
        /*008c*/ 	.word	0x00000000


	//----- nvinfo : EIATTR_MIN_STACK_SIZE
	.align		4
.L_23:
        /*0090*/ 	.byte	0x04, 0x12
        /*0092*/ 	.short	(.L_25 - .L_24)
	.align		4
.L_24:
        /*0094*/ 	.word	index@(_Z2k3PPi)
        /*0098*/ 	.word	0x00000000


	//----- nvinfo : EIATTR_MIN_STACK_SIZE
	.align		4
.L_25:
        /*009c*/ 	.byte	0x04, 0x12
        /*009e*/ 	.short	(.L_27 - .L_26)
	.align		4
.L_26:
        /*00a0*/ 	.word	index@(_Z2k2P3AAA)
        /*00a4*/ 	.word	0x00000000


	//----- nvinfo : EIATTR_MIN_STACK_SIZE
	.align		4
.L_27:
        /*00a8*/ 	.byte	0x04, 0x12
        /*00aa*/ 	.short	(.L_29 - .L_28)
	.align		4
.L_28:
        /*00ac*/ 	.word	index@(_Z2k13AAA)
        /*00b0*/ 	.word	0x00000000
.L_29:


//--------------------- .nv.compat                --------------------------
	.section	.nv.compat,"",@"SHT_CUDA_COMPAT_INFO"
	.align	4
        /*0000*/ 	.byte	0x02, 0x09, 0x00, 0x00, 0x02, 0x02, 0x01, 0x00, 0x02, 0x05, 0x05, 0x00, 0x03, 0x07, 0x01, 0x01
        /*0010*/ 	.byte	0x02, 0x03, 0x00, 0x00, 0x02, 0x06, 0x01, 0x00, 0x04, 0x0b, 0x08, 0x00, 0x09, 0x00, 0x00, 0x00
        /*0020*/ 	.byte	0x00, 0x00, 0x00, 0x00


//--------------------- .nv.info._Z2k53EEE        --------------------------
	.section	.nv.info._Z2k53EEE,"",@"SHT_CUDA_INFO"
	.sectionflags	@""
	.align	4


	//----- nvinfo : EIATTR_CUDA_API_VERSION
	.align		4
        /*0000*/ 	.byte	0x04, 0x37
        /*0002*/ 	.short	(.L_31 - .L_30)
.L_30:
        /*0004*/ 	.word	0x00000082


	//----- nvinfo : EIATTR_KPARAM_INFO
	.align		4
.L_31:
        /*0008*/ 	.byte	0x04, 0x17
        /*000a*/ 	.short	(.L_33 - .L_32)
.L_32:
        /*000c*/ 	.word	0x00000000
        /*0010*/ 	.short	0x0000
        /*0012*/ 	.short	0x0000
        /*0014*/ 	.byte	0x00, 0xf0, 0x41, 0x00


	//----- nvinfo : EIATTR_SPARSE_MMA_MASK
	.align		4
.L_33:
        /*0018*/ 	.byte	0x03, 0x50
        /*001a*/ 	.short	0x0000


	//----- nvinfo : EIATTR_MAXREG_COUNT
	.align		4
        /*001c*/ 	.byte	0x03, 0x1b
        /*001e*/ 	.short	0x00ff


	//----- nvinfo : EIATTR_MERCURY_ISA_VERSION
	.align		4
        /*0020*/ 	.byte	0x03, 0x5f
        /*0022*/ 	.short	0x0101


	//----- nvinfo : EIATTR_VRC_CTA_INIT_COUNT
	.align		4
        /*0024*/ 	.byte	0x02, 0x4a
	.zero		1
	.zero		1


	//----- nvinfo : EIATTR_EXIT_INSTR_OFFSETS
	.align		4
        /*0028*/ 	.byte	0x04, 0x1c
        /*002a*/ 	.short	(.L_35 - .L_34)


	//   ....[0]....
.L_34:
        /*002c*/ 	.word	0x00000010


	//----- nvinfo : EIATTR_CBANK_PARAM_SIZE
	.align		4
.L_35:
        /*0030*/ 	.byte	0x03, 0x19
        /*0032*/ 	.short	0x0010


	//----- nvinfo : EIATTR_PARAM_CBANK
	.align		4
        /*0034*/ 	.byte	0x04, 0x0a
        /*0036*/ 	.short	(.L_37 - .L_36)
	.align		4
.L_36:
        /*0038*/ 	.word	index@(.nv.constant0._Z2k53EEE)
        /*003c*/ 	.short	0x0380
        /*003e*/ 	.short	0x0010


	//----- nvinfo : EIATTR_SW_WAR
	.align		4
.L_37:
        /*0040*/ 	.byte	0x04, 0x36
        /*0042*/ 	.short	(.L_39 - .L_38)
.L_38:
        /*0044*/ 	.word	0x00000008
.L_39:


//--------------------- .nv.info._Z2k43BBB        --------------------------
	.section	.nv.info._Z2k43BBB,"",@"SHT_CUDA_INFO"
	.sectionflags	@""
	.align	4


	//----- nvinfo : EIATTR_CUDA_API_VERSION
	.align		4
        /*0000*/ 	.byte	0x04, 0x37
        /*0002*/ 	.short	(.L_41 - .L_40)
.L_40:
        /*0004*/ 	.word	0x00000082


	//----- nvinfo : EIATTR_KPARAM_INFO
	.align		4
.L_41:
        /*0008*/ 	.byte	0x04, 0x17
        /*000a*/ 	.short	(.L_43 - .L_42)
.L_42:
        /*000c*/ 	.word	0x00000000
        /*0010*/ 	.short	0x0000
        /*0012*/ 	.short	0x0000
        /*0014*/ 	.byte	0x00, 0xf0, 0x11, 0x00


	//----- nvinfo : EIATTR_SPARSE_MMA_MASK
	.align		4
.L_43:
        /*0018*/ 	.byte	0x03, 0x50
        /*001a*/ 	.short	0x0000


	//----- nvinfo : EIATTR_MAXREG_COUNT
	.align		4
        /*001c*/ 	.byte	0x03, 0x1b
        /*001e*/ 	.short	0x00ff


	//----- nvinfo : EIATTR_MERCURY_ISA_VERSION
	.align		4
        /*0020*/ 	.byte	0x03, 0x5f
        /*0022*/ 	.short	0x0101


	//----- nvinfo : EIATTR_VRC_CTA_INIT_COUNT
	.align		4
        /*0024*/ 	.byte	0x02, 0x4a
	.zero		1
	.zero		1


	//----- nvinfo : EIATTR_EXIT_INSTR_OFFSETS
	.align		4
        /*0028*/ 	.byte	0x04, 0x1c
        /*002a*/ 	.short	(.L_45 - .L_44)


	//   ....[0]....
.L_44:
        /*002c*/ 	.word	0x00000010


	//----- nvinfo : EIATTR_CBANK_PARAM_SIZE
	.align		4
.L_45:
        /*0030*/ 	.byte	0x03, 0x19
        /*0032*/ 	.short	0x0004


	//----- nvinfo : EIATTR_PARAM_CBANK
	.align		4
        /*0034*/ 	.byte	0x04, 0x0a
        /*0036*/ 	.short	(.L_47 - .L_46)
	.align		4
.L_46:
        /*0038*/ 	.word	index@(.nv.constant0._Z2k43BBB)
        /*003c*/ 	.short	0x0380
        /*003e*/ 	.short	0x0004


	//----- nvinfo : EIATTR_SW_WAR
	.align		4
.L_47:
        /*0040*/ 	.byte	0x04, 0x36
        /*0042*/ 	.short	(.L_49 - .L_48)
.L_48:
        /*0044*/ 	.word	0x00000008
.L_49:


//--------------------- .nv.info._Z2k3PPi         --------------------------
	.section	.nv.info._Z2k3PPi,"",@"SHT_CUDA_INFO"
	.sectionflags	@""
	.align	4


	//----- nvinfo : EIATTR_CUDA_API_VERSION
	.align		4
        /*0000*/ 	.byte	0x04, 0x37
        /*0002*/ 	.short	(.L_51 - .L_50)
.L_50:
        /*0004*/ 	.word	0x00000082


	//----- nvinfo : EIATTR_KPARAM_INFO
	.align		4
.L_51:
        /*0008*/ 	.byte	0x04, 0x17
        /*000a*/ 	.short	(.L_53 - .L_52)
.L_52:
        /*000c*/ 	.word	0x00000000
        /*0010*/ 	.short	0x0000
        /*0012*/ 	.short	0x0000
        /*0014*/ 	.byte	0x00, 0xf5, 0x21, 0x00


	//----- nvinfo : EIATTR_SPARSE_MMA_MASK
	.align		4
.L_53:
        /*0018*/ 	.byte	0x03, 0x50
        /*001a*/ 	.short	0x0000


	//----- nvinfo : EIATTR_MAXREG_COUNT
	.align		4
        /*001c*/ 	.byte	0x03, 0x1b
        /*001e*/ 	.short	0x00ff


	//----- nvinfo : EIATTR_MERCURY_ISA_VERSION
	.align		4
        /*0020*/ 	.byte	0x03, 0x5f
        /*0022*/ 	.short	0x0101


	//----- nvinfo : EIATTR_VRC_CTA_INIT_COUNT
	.align		4
        /*0024*/ 	.byte	0x02, 0x4a
	.zero		1
	.zero		1


	//----- nvinfo : EIATTR_EXIT_INSTR_OFFSETS
	.align		4
        /*0028*/ 	.byte	0x04, 0x1c
        /*002a*/ 	.short	(.L_55 - .L_54)


	//   ....[0]....
.L_54:
        /*002c*/ 	.word	0x00000010


	//----- nvinfo : EIATTR_CBANK_PARAM_SIZE
	.align		4
.L_55:
        /*0030*/ 	.byte	0x03, 0x19
        /*0032*/ 	.short	0x0008


	//----- nvinfo : EIATTR_PARAM_CBANK
	.align		4
        /*0034*/ 	.byte	0x04, 0x0a
        /*0036*/ 	.short	(.L_57 - .L_56)
	.align		4
.L_56:
        /*0038*/ 	.word	index@(.nv.constant0._Z2k3PPi)
        /*003c*/ 	.short	0x0380
        /*003e*/ 	.short	0x0008


	//----- nvinfo : EIATTR_SW_WAR
	.align		4
.L_57:
        /*0040*/ 	.byte	0x04, 0x36
        /*0042*/ 	.short	(.L_59 - .L_58)
.L_58:
        /*0044*/ 	.word	0x00000008
.L_59:


//--------------------- .nv.info._Z2k2P3AAA       --------------------------
	.section	.nv.info._Z2k2P3AAA,"",@"SHT_CUDA_INFO"
	.sectionflags	@""
	.align	4


	//----- nvinfo : EIATTR_CUDA_API_VERSION
	.align		4
        /*0000*/ 	.byte	0x04, 0x37
        /*0002*/ 	.short	(.L_61 - .L_60)
.L_60:
        /*0004*/ 	.word	0x00000082


	//----- nvinfo : EIATTR_KPARAM_INFO
	.align		4
.L_61:
        /*0008*/ 	.byte	0x04, 0x17
        /*000a*/ 	.short	(.L_63 - .L_62)
.L_62:
        /*000c*/ 	.word	0x00000000
        /*0010*/ 	.short	0x0000
        /*0012*/ 	.short	0x0000
        /*0014*/ 	.byte	0x00, 0xf5, 0x21, 0x00


	//----- nvinfo : EIATTR_SPARSE_MMA_MASK
	.align		4
.L_63:
        /*0018*/ 	.byte	0x03, 0x50
        /*001a*/ 	.short	0x0000


	//----- nvinfo : EIATTR_MAXREG_COUNT
	.align		4
        /*001c*/ 	.byte	0x03, 0x1b
        /*001e*/ 	.short	0x00ff


	//----- nvinfo : EIATTR_MERCURY_ISA_VERSION
	.align		4
        /*0020*/ 	.byte	0x03, 0x5f
        /*0022*/ 	.short	0x0101


	//----- nvinfo : EIATTR_VRC_CTA_INIT_COUNT
	.align		4
        /*0024*/ 	.byte	0x02, 0x4a
	.zero		1
	.zero		1


	//----- nvinfo : EIATTR_EXIT_INSTR_OFFSETS
	.align		4
        /*0028*/ 	.byte	0x04, 0x1c
        /*002a*/ 	.short	(.L_65 - .L_64)


	//   ....[0]....
.L_64:
        /*002c*/ 	.word	0x00000010


	//----- nvinfo : EIATTR_CBANK_PARAM_SIZE
	.align		4
.L_65:
        /*0030*/ 	.byte	0x03, 0x19
        /*0032*/ 	.short	0x0008


	//----- nvinfo : EIATTR_PARAM_CBANK
	.align		4
        /*0034*/ 	.byte	0x04, 0x0a
        /*0036*/ 	.short	(.L_67 - .L_66)
	.align		4
.L_66:
        /*0038*/ 	.word	index@(.nv.constant0._Z2k2P3AAA)
        /*003c*/ 	.short	0x0380
        /*003e*/ 	.short	0x0008


	//----- nvinfo : EIATTR_SW_WAR
	.align		4
.L_67:
        /*0040*/ 	.byte	0x04, 0x36
        /*0042*/ 	.short	(.L_69 - .L_68)
.L_68:
        /*0044*/ 	.word	0x00000008
.L_69:


//--------------------- .nv.info._Z2k13AAA        --------------------------
	.section	.nv.info._Z2k13AAA,"",@"SHT_CUDA_INFO"
	.sectionflags	@""
	.align	4


	//----- nvinfo : EIATTR_CUDA_API_VERSION
	.align		4
        /*0000*/ 	.byte	0x04, 0x37
        /*0002*/ 	.short	(.L_71 - .L_70)
.L_70:
        /*0004*/ 	.word	0x00000082


	//----- nvinfo : EIATTR_KPARAM_INFO
	.align		4
.L_71:
        /*0008*/ 	.byte	0x04, 0x17
        /*000a*/ 	.short	(.L_73 - .L_72)
.L_72:
        /*000c*/ 	.word	0x00000000
        /*0010*/ 	.short	0x0000
        /*0012*/ 	.short	0x0000
        /*0014*/ 	.byte	0x00, 0xf0, 0x21, 0x00


	//----- nvinfo : EIATTR_SPARSE_MMA_MASK
	.align		4
.L_73:
        /*0018*/ 	.byte	0x03, 0x50
        /*001a*/ 	.short	0x0000


	//----- nvinfo : EIATTR_MAXREG_COUNT
	.align		4
        /*001c*/ 	.byte	0x03, 0x1b
        /*001e*/ 	.short	0x00ff


	//----- nvinfo : EIATTR_MERCURY_ISA_VERSION
	.align		4
        /*0020*/ 	.byte	0x03, 0x5f
        /*0022*/ 	.short	0x0101


	//----- nvinfo : EIATTR_VRC_CTA_INIT_COUNT
	.align		4
        /*0024*/ 	.byte	0x02, 0x4a
	.zero		1
	.zero		1


	//----- nvinfo : EIATTR_EXIT_INSTR_OFFSETS
	.align		4
        /*0028*/ 	.byte	0x04, 0x1c
        /*002a*/ 	.short	(.L_75 - .L_74)


	//   ....[0]....
.L_74:
        /*002c*/ 	.word	0x00000010


	//----- nvinfo : EIATTR_CBANK_PARAM_SIZE
	.align		4
.L_75:
        /*0030*/ 	.byte	0x03, 0x19
        /*0032*/ 	.short	0x0008


	//----- nvinfo : EIATTR_PARAM_CBANK
	.align		4
        /*0034*/ 	.byte	0x04, 0x0a
        /*0036*/ 	.short	(.L_77 - .L_76)
	.align		4
.L_76:
        /*0038*/ 	.word	index@(.nv.constant0._Z2k13AAA)
        /*003c*/ 	.short	0x0380
        /*003e*/ 	.short	0x0008


	//----- nvinfo : EIATTR_SW_WAR
	.align		4
.L_77:
        /*0040*/ 	.byte	0x04, 0x36
        /*0042*/ 	.short	(.L_79 - .L_78)
.L_78:
        /*0044*/ 	.word	0x00000008
.L_79:


//--------------------- .nv.callgraph             --------------------------
	.section	.nv.callgraph,"",@"SHT_CUDA_CALLGRAPH"
	.align	4
	.sectionentsize	8
	.align		4
        /*0000*/ 	.word	0x00000000
	.align		4
        /*0004*/ 	.word	0xffffffff
	.align		4
        /*0008*/ 	.word	0x00000000
	.align		4
        /*000c*/ 	.word	0xfffffffe
	.align		4
        /*0010*/ 	.word	0x00000000
	.align		4
        /*0014*/ 	.word	0xfffffffd
	.align		4
        /*0018*/ 	.word	0x00000000
	.align		4
        /*001c*/ 	.word	0xfffffffc


//--------------------- .text._Z2k53EEE           --------------------------
	.section	.text._Z2k53EEE,"ax",@progbits
	.align	128
        .global         _Z2k53EEE
        .type           _Z2k53EEE,@function
        .size           _Z2k53EEE,(.L_x_5 - _Z2k53EEE)
        .other          _Z2k53EEE,@"STO_CUDA_ENTRY STV_DEFAULT"
_Z2k53EEE:
.text._Z2k53EEE:
[----:B------:R-:W-:Y:S01]  /*0000*/  LDC R1, c[0x0][0x37c] ;  /* 0x0000df00ff017b82 */ /* 0x000fe20000000800 */
[----:B------:R-:W-:Y:S05]  /*0010*/  EXIT ;  /* 0x000000000000794d */ /* 0x000fea0003800000 */
.L_x_0:
[----:B------:R-:W-:-:S00]  /*0020*/  BRA `(.L_x_0) ;  /* 0xfffffffc00fc7947 */ /* 0x000fc0000383ffff */
[----:B------:R-:W-:-:S00]  /*0030*/  NOP ;  /* 0x0000000000007918 */ /* 0x000fc00000000000 */
        /* <DEDUP_REMOVED lines=12> */
.L_x_5:


//--------------------- .text._Z2k43BBB           --------------------------
	.section	.text._Z2k43BBB,"ax",@progbits
	.align	128
        .global         _Z2k43BBB
        .type           _Z2k43BBB,@function
        .size           _Z2k43BBB,(.L_x_6 - _Z2k43BBB)
        .other          _Z2k43BBB,@"STO_CUDA_ENTRY STV_DEFAULT"
_Z2k43BBB:
.text._Z2k43BBB:
[----:B------:R-:W-:Y:S01]  /*0000*/  LDC R1, c[0x0][0x37c] ;  /* 0x0000df00ff017b82 */ /* 0x000fe20000000800 */
[----:B------:R-:W-:Y:S05]  /*0010*/  EXIT ;  /* 0x000000000000794d */ /* 0x000fea0003800000 */
.L_x_1:
        /* <DEDUP_REMOVED lines=14> */
.L_x_6:


//--------------------- .text._Z2k3PPi            --------------------------
	.section	.text._Z2k3PPi,"ax",@progbits
	.align	128
        .global         _Z2k3PPi
        .type           _Z2k3PPi,@function
        .size           _Z2k3PPi,(.L_x_7 - _Z2k3PPi)
        .other          _Z2k3PPi,@"STO_CUDA_ENTRY STV_DEFAULT"
_Z2k3PPi:
.text._Z2k3PPi:
[----:B------:R-:W-:Y:S01]  /*0000*/  LDC R1, c[0x0][0x37c] ;  /* 0x0000df00ff017b82 */ /* 0x000fe20000000800 */
[----:B------:R-:W-:Y:S05]  /*0010*/  EXIT ;  /* 0x000000000000794d */ /* 0x000fea0003800000 */
.L_x_2:
        /* <DEDUP_REMOVED lines=14> */
.L_x_7:


//--------------------- .text._Z2k2P3AAA          --------------------------
	.section	.text._Z2k2P3AAA,"ax",@progbits
	.align	128
        .global         _Z2k2P3AAA
        .type           _Z2k2P3AAA,@function
        .size           _Z2k2P3AAA,(.L_x_8 - _Z2k2P3AAA)
        .other          _Z2k2P3AAA,@"STO_CUDA_ENTRY STV_DEFAULT"
_Z2k2P3AAA:
.text._Z2k2P3AAA:
[----:B------:R-:W-:Y:S01]  /*0000*/  LDC R1, c[0x0][0x37c] ;  /* 0x0000df00ff017b82 */ /* 0x000fe20000000800 */
[----:B------:R-:W-:Y:S05]  /*0010*/  EXIT ;  /* 0x000000000000794d */ /* 0x000fea0003800000 */
.L_x_3:
        /* <DEDUP_REMOVED lines=14> */
.L_x_8:


//--------------------- .text._Z2k13AAA           --------------------------
	.section	.text._Z2k13AAA,"ax",@progbits
	.align	128
        .global         _Z2k13AAA
        .type           _Z2k13AAA,@function
        .size           _Z2k13AAA,(.L_x_9 - _Z2k13AAA)
        .other          _Z2k13AAA,@"STO_CUDA_ENTRY STV_DEFAULT"
_Z2k13AAA:
.text._Z2k13AAA:
[----:B------:R-:W-:Y:S01]  /*0000*/  LDC R1, c[0x0][0x37c] ;  /* 0x0000df00ff017b82 */ /* 0x000fe20000000800 */
[----:B------:R-:W-:Y:S05]  /*0010*/  EXIT ;  /* 0x000000000000794d */ /* 0x000fea0003800000 */
.L_x_4:
        /* <DEDUP_REMOVED lines=14> */
.L_x_9:


//--------------------- .nv.shared.reserved.0     --------------------------
	.section	.nv.shared.reserved.0,"aw",@nobits
	.weak		__nv_reservedSMEM_offset_0_alias
	.size		__nv_reservedSMEM_offset_0_alias, 0, 64
	.other		__nv_reservedSMEM_offset_0_alias,@"STO_CUDA_RESERVED_SHARED STV_DEFAULT"
__nv_reservedSMEM_offset_0_alias:
	.zero		0
	.zero		64


//--------------------- .nv.constant0._Z2k53EEE   --------------------------
	.section	.nv.constant0._Z2k53EEE,"a",@progbits
	.sectionflags	@""
	.align	4
.nv.constant0._Z2k53EEE:
	.zero		912


//--------------------- .nv.constant0._Z2k43BBB   --------------------------
	.section	.nv.constant0._Z2k43BBB,"a",@progbits
	.sectionflags	@""
	.align	4
.nv.constant0._Z2k43BBB:
	.zero		900


//--------------------- .nv.constant0._Z2k3PPi    --------------------------
	.section	.nv.constant0._Z2k3PPi,"a",@progbits
	.sectionflags	@""
	.align	4
.nv.constant0._Z2k3PPi:
	.zero		904


//--------------------- .nv.constant0._Z2k2P3AAA  --------------------------
	.section	.nv.constant0._Z2k2P3AAA,"a",@progbits
	.sectionflags	@""
	.align	4
.nv.constant0._Z2k2P3AAA:
	.zero		904


//--------------------- .nv.constant0._Z2k13AAA   --------------------------
	.section	.nv.constant0._Z2k13AAA,"a",@progbits
	.sectionflags	@""
	.align	4
.nv.constant0._Z2k13AAA:
	.zero		904


//--------------------- SYMBOLS --------------------------

	.type		.nv.reservedSmem.offset0,@object
	.size		.nv.reservedSmem.offset0,0x4
